//
// Generated by NVIDIA NVVM Compiler
//
// Compiler Build ID: CL-36424714
// Cuda compilation tools, release 13.0, V13.0.88
// Based on NVVM 20.0.0
//

.version 9.0
.target sm_100
.address_size 64

	// .globl	_Z22inicializar_histogramaPjm
// _ZZ18histograma_barreraPjS_mmE4smem has been demoted

.visible .entry _Z22inicializar_histogramaPjm(
	.param .u64 .ptr .align 1 _Z22inicializar_histogramaPjm_param_0,
	.param .u64 _Z22inicializar_histogramaPjm_param_1
)
{
	.reg .pred 	%p<2>;
	.reg .b32 	%r<6>;
	.reg .b64 	%rd<7>;

	ld.param.u64 	%rd2, [_Z22inicializar_histogramaPjm_param_0];
	ld.param.u64 	%rd3, [_Z22inicializar_histogramaPjm_param_1];
	mov.u32 	%r1, %tid.x;
	mov.u32 	%r2, %ntid.x;
	mov.u32 	%r3, %ctaid.x;
	mad.lo.s32 	%r4, %r2, %r3, %r1;
	cvt.u64.u32 	%rd1, %r4;
	setp.le.u64 	%p1, %rd3, %rd1;
	@%p1 bra 	$L__BB0_2;
	cvta.to.global.u64 	%rd4, %rd2;
	shl.b64 	%rd5, %rd1, 2;
	add.s64 	%rd6, %rd4, %rd5;
	mov.b32 	%r5, 0;
	st.global.u32 	[%rd6], %r5;
$L__BB0_2:
	ret;

}
	// .globl	_Z18histograma_barreraPjS_mm
.visible .entry _Z18histograma_barreraPjS_mm(
	.param .u64 .ptr .align 1 _Z18histograma_barreraPjS_mm_param_0,
	.param .u64 .ptr .align 1 _Z18histograma_barreraPjS_mm_param_1,
	.param .u64 _Z18histograma_barreraPjS_mm_param_2,
	.param .u64 _Z18histograma_barreraPjS_mm_param_3
)
{
	.reg .pred 	%p<5>;
	.reg .b32 	%r<20>;
	.reg .b64 	%rd<18>;
	// demoted variable
	.shared .align 4 .b8 _ZZ18histograma_barreraPjS_mmE4smem[32];
	ld.param.u64 	%rd6, [_Z18histograma_barreraPjS_mm_param_0];
	ld.param.u64 	%rd7, [_Z18histograma_barreraPjS_mm_param_1];
	ld.param.u64 	%rd8, [_Z18histograma_barreraPjS_mm_param_2];
	ld.param.u64 	%rd9, [_Z18histograma_barreraPjS_mm_param_3];
	mov.u32 	%r1, %tid.x;
	mov.u32 	%r2, %ctaid.x;
	mov.u32 	%r4, %ntid.x;
	mad.lo.s32 	%r5, %r2, %r4, %r1;
	cvt.u64.u32 	%rd1, %r5;
	setp.le.u64 	%p1, %rd9, %rd1;
	@%p1 bra 	$L__BB1_8;
	setp.gt.u32 	%p2, %r1, 7;
	shl.b32 	%r6, %r1, 2;
	mov.u32 	%r7, _ZZ18histograma_barreraPjS_mmE4smem;
	add.s32 	%r3, %r7, %r6;
	@%p2 bra 	$L__BB1_3;
	mov.b32 	%r8, 0;
	st.shared.u32 	[%r3], %r8;
$L__BB1_3:
	bar.sync 	0;
	cvta.to.global.u64 	%rd10, %rd7;
	shl.b64 	%rd11, %rd1, 2;
	add.s64 	%rd12, %rd10, %rd11;
	ld.global.u32 	%rd2, [%rd12];
	and.b64  	%rd13, %rd8, -4294967296;
	setp.ne.s64 	%p3, %rd13, 0;
	@%p3 bra 	$L__BB1_5;
	cvt.u32.u64 	%r9, %rd8;
	cvt.u32.u64 	%r10, %rd2;
	rem.u32 	%r11, %r10, %r9;
	cvt.u64.u32 	%rd17, %r11;
	bra.uni 	$L__BB1_6;
$L__BB1_5:
	rem.u64 	%rd17, %rd2, %rd8;
$L__BB1_6:
	setp.gt.u32 	%p4, %r1, 7;
	cvt.u32.u64 	%r12, %rd17;
	shl.b32 	%r13, %r12, 2;
	add.s32 	%r15, %r7, %r13;
	atom.shared.add.u32 	%r16, [%r15], 1;
	bar.sync 	0;
	@%p4 bra 	$L__BB1_8;
	ld.shared.u32 	%r17, [%r3];
	shl.b32 	%r18, %r2, 3;
	add.s32 	%r19, %r18, %r1;
	cvta.to.global.u64 	%rd14, %rd6;
	mul.wide.u32 	%rd15, %r19, 4;
	add.s64 	%rd16, %rd14, %rd15;
	st.global.u32 	[%rd16], %r17;
$L__BB1_8:
	ret;

}
	// .globl	_Z16reduccion_atomicPjmm
.visible .entry _Z16reduccion_atomicPjmm(
	.param .u64 .ptr .align 1 _Z16reduccion_atomicPjmm_param_0,
	.param .u64 _Z16reduccion_atomicPjmm_param_1,
	.param .u64 _Z16reduccion_atomicPjmm_param_2
)
{
	.reg .pred 	%p<4>;
	.reg .b32 	%r<10>;
	.reg .b64 	%rd<11>;

	ld.param.u64 	%rd2, [_Z16reduccion_atomicPjmm_param_0];
	ld.param.u64 	%rd3, [_Z16reduccion_atomicPjmm_param_1];
	ld.param.u64 	%rd4, [_Z16reduccion_atomicPjmm_param_2];
	mov.u32 	%r1, %tid.x;
	mov.u32 	%r2, %ntid.x;
	mov.u32 	%r3, %ctaid.x;
	mad.lo.s32 	%r4, %r2, %r3, %r1;
	cvt.u64.u32 	%rd1, %r4;
	mul.lo.s64 	%rd5, %rd4, %rd3;
	setp.le.u64 	%p1, %rd5, %rd1;
	setp.gt.u64 	%p2, %rd3, %rd1;
	or.pred  	%p3, %p2, %p1;
	@%p3 bra 	$L__BB2_2;
	cvt.u32.u64 	%r5, %rd1;
	cvta.to.global.u64 	%rd6, %rd2;
	cvt.u32.u64 	%r6, %rd3;
	rem.u32 	%r7, %r5, %r6;
	mul.wide.u32 	%rd7, %r7, 4;
	add.s64 	%rd8, %rd6, %rd7;
	shl.b64 	%rd9, %rd1, 2;
	add.s64 	%rd10, %rd6, %rd9;
	ld.global.u32 	%r8, [%rd10];
	atom.global.add.u32 	%r9, [%rd8], %r8;
$L__BB2_2:
	ret;

}
	// .globl	_Z18reduccion_paralelaPjmm
.visible .entry _Z18reduccion_paralelaPjmm(
	.param .u64 .ptr .align 1 _Z18reduccion_paralelaPjmm_param_0,
	.param .u64 _Z18reduccion_paralelaPjmm_param_1,
	.param .u64 _Z18reduccion_paralelaPjmm_param_2
)
{
	.reg .pred 	%p<6>;
	.reg .b32 	%r<10>;
	.reg .b64 	%rd<17>;

	ld.param.u64 	%rd5, [_Z18reduccion_paralelaPjmm_param_0];
	ld.param.u64 	%rd6, [_Z18reduccion_paralelaPjmm_param_1];
	ld.param.u64 	%rd7, [_Z18reduccion_paralelaPjmm_param_2];
	mov.u32 	%r2, %tid.x;
	mov.u32 	%r3, %ntid.x;
	mov.u32 	%r4, %ctaid.x;
	mad.lo.s32 	%r5, %r3, %r4, %r2;
	cvt.u64.u32 	%rd1, %r5;
	shr.u64 	%rd2, %rd7, 1;
	mul.lo.s64 	%rd3, %rd2, %rd6;
	setp.le.u64 	%p1, %rd3, %rd1;
	@%p1 bra 	$L__BB3_3;
	cvta.to.global.u64 	%rd8, %rd5;
	add.s64 	%rd9, %rd3, %rd1;
	shl.b64 	%rd10, %rd9, 2;
	add.s64 	%rd11, %rd8, %rd10;
	ld.global.u32 	%r6, [%rd11];
	shl.b64 	%rd12, %rd1, 2;
	add.s64 	%rd4, %rd8, %rd12;
	ld.global.u32 	%r7, [%rd4];
	add.s32 	%r1, %r7, %r6;
	st.global.u32 	[%rd4], %r1;
	and.b64  	%rd13, %rd7, 1;
	setp.eq.b64 	%p2, %rd13, 1;
	not.pred 	%p3, %p2;
	setp.le.u64 	%p4, %rd6, %rd1;
	or.pred  	%p5, %p4, %p3;
	@%p5 bra 	$L__BB3_3;
	mul.lo.s64 	%rd14, %rd6, %rd2;
	shl.b64 	%rd15, %rd14, 3;
	add.s64 	%rd16, %rd4, %rd15;
	ld.global.u32 	%r8, [%rd16];
	add.s32 	%r9, %r1, %r8;
	st.global.u32 	[%rd4], %r9;
$L__BB3_3:
	ret;

}


// ===== COMPILED SASS (sm_100) =====

	.target	sm_100

	.elftype	@"ET_EXEC"


//--------------------- .note.nv.tkinfo           --------------------------
	.section	.note.nv.tkinfo,"",@"SHT_NOTE"
	.sectionflags	@"SHF_NOTE_NV_TKINFO"
	.tkinfo
        /*0018*/ 	.word	0x00000002
        /*0030*/ 	.string	""
        /*0030*/ 	.string	"ptxas"
        /*0030*/ 	.string	"Cuda compilation tools, release 13.0, V13.0.88"
        /*0030*/ 	.string	"Build cuda_13.0.r13.0/compiler.36424714_0"
        /*0030*/ 	.string	"-arch sm_100 -m 64 "



//--------------------- .note.nv.cuinfo           --------------------------
	.section	.note.nv.cuinfo,"",@"SHT_NOTE"
	.sectionflags	@"SHF_NOTE_NV_CUINFO"
        /*0018*/ 	.short	0x0002
        /*001a*/ 	.short	0x0064
        /*001c*/ 	.short	0x0082
	.zero		2


//--------------------- .nv.info                  --------------------------
	.section	.nv.info,"",@"SHT_CUDA_INFO"
	.align	4


	//----- nvinfo : EIATTR_REGCOUNT
	.align		4
        /*0000*/ 	.byte	0x04, 0x2f
        /*0002*/ 	.short	(.L_1 - .L_0)
	.align		4
.L_0:
        /*0004*/ 	.word	index@(_Z22inicializar_histogramaPjm)
        /*0008*/ 	.word	0x00000006


	//----- nvinfo : EIATTR_FRAME_SIZE
	.align		4
.L_1:
        /*000c*/ 	.byte	0x04, 0x11
        /*000e*/ 	.short	(.L_3 - .L_2)
	.align		4
.L_2:
        /*0010*/ 	.word	index@(_Z22inicializar_histogramaPjm)
        /*0014*/ 	.word	0x00000000


	//----- nvinfo : EIATTR_REGCOUNT
	.align		4
.L_3:
        /*0018*/ 	.byte	0x04, 0x2f
        /*001a*/ 	.short	(.L_5 - .L_4)
	.align		4
.L_4:
        /*001c*/ 	.word	index@(_Z18histograma_barreraPjS_mm)
        /*0020*/ 	.word	0x00000014


	//----- nvinfo : EIATTR_FRAME_SIZE
	.align		4
.L_5:
        /*0024*/ 	.byte	0x04, 0x11
        /*0026*/ 	.short	(.L_7 - .L_6)
	.align		4
.L_6:
        /*0028*/ 	.word	index@($__internal_0_$__cuda_sm20_rem_u64)
        /*002c*/ 	.word	0x00000000


	//----- nvinfo : EIATTR_FRAME_SIZE
	.align		4
.L_7:
        /*0030*/ 	.byte	0x04, 0x11
        /*0032*/ 	.short	(.L_9 - .L_8)
	.align		4
.L_8:
        /*0034*/ 	.word	index@(_Z18histograma_barreraPjS_mm)
        /*0038*/ 	.word	0x00000000


	//----- nvinfo : EIATTR_REGCOUNT
	.align		4
.L_9:
        /*003c*/ 	.byte	0x04, 0x2f
        /*003e*/ 	.short	(.L_11 - .L_10)
	.align		4
.L_10:
        /*0040*/ 	.word	index@(_Z16reduccion_atomicPjmm)
        /*0044*/ 	.word	0x0000000c


	//----- nvinfo : EIATTR_FRAME_SIZE
	.align		4
.L_11:
        /*0048*/ 	.byte	0x04, 0x11
        /*004a*/ 	.short	(.L_13 - .L_12)
	.align		4
.L_12:
        /*004c*/ 	.word	index@(_Z16reduccion_atomicPjmm)
        /*0050*/ 	.word	0x00000000


	//----- nvinfo : EIATTR_REGCOUNT
	.align		4
.L_13:
        /*0054*/ 	.byte	0x04, 0x2f
        /*0056*/ 	.short	(.L_15 - .L_14)
	.align		4
.L_14:
        /*0058*/ 	.word	index@(_Z18reduccion_paralelaPjmm)
        /*005c*/ 	.word	0x00000010


	//----- nvinfo : EIATTR_FRAME_SIZE
	.align		4
.L_15:
        /*0060*/ 	.byte	0x04, 0x11
        /*0062*/ 	.short	(.L_17 - .L_16)
	.align		4
.L_16:
        /*0064*/ 	.word	index@(_Z18reduccion_paralelaPjmm)
        /*0068*/ 	.word	0x00000000


	//----- nvinfo : EIATTR_MIN_STACK_SIZE
	.align		4
.L_17:
        /*006c*/ 	.byte	0x04, 0x12
        /*006e*/ 	.short	(.L_19 - .L_18)
	.align		4
.L_18:
        /*0070*/ 	.word	index@(_Z18reduccion_paralelaPjmm)
        /*0074*/ 	.word	0x00000000


	//----- nvinfo : EIATTR_MIN_STACK_SIZE
	.align		4
.L_19:
        /*0078*/ 	.byte	0x04, 0x12
        /*007a*/ 	.short	(.L_21 - .L_20)
	.align		4
.L_20:
        /*007c*/ 	.word	index@(_Z16reduccion_atomicPjmm)
        /*0080*/ 	.word	0x00000000


	//----- nvinfo : EIATTR_MIN_STACK_SIZE
	.align		4
.L_21:
        /*0084*/ 	.byte	0x04, 0x12
        /*0086*/ 	.short	(.L_23 - .L_22)
	.align		4
.L_22:
        /*0088*/ 	.word	index@(_Z18histograma_barreraPjS_mm)
        /*008c*/ 	.word	0x00000000


	//----- nvinfo : EIATTR_MIN_STACK_SIZE
	.align		4
.L_23:
        /*0090*/ 	.byte	0x04, 0x12
        /*0092*/ 	.short	(.L_25 - .L_24)
	.align		4
.L_24:
        /*0094*/ 	.word	index@(_Z22inicializar_histogramaPjm)
        /*0098*/ 	.word	0x00000000
.L_25:


//--------------------- .nv.compat                --------------------------
	.section	.nv.compat,"",@"SHT_CUDA_COMPAT_INFO"
	.align	4
        /*0000*/ 	.byte	0x02, 0x09, 0x00, 0x00, 0x02, 0x02, 0x01, 0x00, 0x02, 0x05, 0x05, 0x00, 0x03, 0x07, 0x01, 0x01
        /*0010*/ 	.byte	0x02, 0x03, 0x00, 0x00, 0x02, 0x06, 0x01, 0x00, 0x04, 0x0b, 0x08, 0x00, 0x09, 0x00, 0x00, 0x00
        /*0020*/ 	.byte	0x00, 0x00, 0x00, 0x00


//--------------------- .nv.info._Z18reduccion_paralelaPjmm --------------------------
	.section	.nv.info._Z18reduccion_paralelaPjmm,"",@"SHT_CUDA_INFO"
	.sectionflags	@""
	.align	4


	//----- nvinfo : EIATTR_CUDA_API_VERSION
	.align		4
        /*0000*/ 	.byte	0x04, 0x37
        /*0002*/ 	.short	(.L_27 - .L_26)
.L_26:
        /*0004*/ 	.word	0x00000082


	//----- nvinfo : EIATTR_KPARAM_INFO
	.align		4
.L_27:
        /*0008*/ 	.byte	0x04, 0x17
        /*000a*/ 	.short	(.L_29 - .L_28)
.L_28:
        /*000c*/ 	.word	0x00000000
        /*0010*/ 	.short	0x0002
        /*0012*/ 	.short	0x0010
        /*0014*/ 	.byte	0x00, 0xf0, 0x21, 0x00


	//----- nvinfo : EIATTR_KPARAM_INFO
	.align		4
.L_29:
        /*0018*/ 	.byte	0x04, 0x17
        /*001a*/ 	.short	(.L_31 - .L_30)
.L_30:
        /*001c*/ 	.word	0x00000000
        /*0020*/ 	.short	0x0001
        /*0022*/ 	.short	0x0008
        /*0024*/ 	.byte	0x00, 0xf0, 0x21, 0x00


	//----- nvinfo : EIATTR_KPARAM_INFO
	.align		4
.L_31:
        /*0028*/ 	.byte	0x04, 0x17
        /*002a*/ 	.short	(.L_33 - .L_32)
.L_32:
        /*002c*/ 	.word	0x00000000
        /*0030*/ 	.short	0x0000
        /*0032*/ 	.short	0x0000
        /*0034*/ 	.byte	0x00, 0xf5, 0x21, 0x00


	//----- nvinfo : EIATTR_SPARSE_MMA_MASK
	.align		4
.L_33:
        /*0038*/ 	.byte	0x03, 0x50
        /*003a*/ 	.short	0x0000


	//----- nvinfo : EIATTR_MAXREG_COUNT
	.align		4
        /*003c*/ 	.byte	0x03, 0x1b
        /*003e*/ 	.short	0x00ff


	//----- nvinfo : EIATTR_MERCURY_ISA_VERSION
	.align		4
        /*0040*/ 	.byte	0x03, 0x5f
        /*0042*/ 	.short	0x0101


	//----- nvinfo : EIATTR_VRC_CTA_INIT_COUNT
	.align		4
        /*0044*/ 	.byte	0x02, 0x4a
	.zero		1
	.zero		1


	//----- nvinfo : EIATTR_EXIT_INSTR_OFFSETS
	.align		4
        /*0048*/ 	.byte	0x04, 0x1c
        /*004a*/ 	.short	(.L_35 - .L_34)


	//   ....[0]....
.L_34:
        /*004c*/ 	.word	0x000000f0


	//   ....[1]....
        /*0050*/ 	.word	0x00000210


	//   ....[2]....
        /*0054*/ 	.word	0x00000270


	//----- nvinfo : EIATTR_CBANK_PARAM_SIZE
	.align		4
.L_35:
        /*0058*/ 	.byte	0x03, 0x19
        /*005a*/ 	.short	0x0018


	//----- nvinfo : EIATTR_PARAM_CBANK
	.align		4
        /*005c*/ 	.byte	0x04, 0x0a
        /*005e*/ 	.short	(.L_37 - .L_36)
	.align		4
.L_36:
        /*0060*/ 	.word	index@(.nv.constant0._Z18reduccion_paralelaPjmm)
        /*0064*/ 	.short	0x0380
        /*0066*/ 	.short	0x0018


	//----- nvinfo : EIATTR_SW_WAR
	.align		4
.L_37:
        /*0068*/ 	.byte	0x04, 0x36
        /*006a*/ 	.short	(.L_39 - .L_38)
.L_38:
        /*006c*/ 	.word	0x00000008
.L_39:


//--------------------- .nv.info._Z16reduccion_atomicPjmm --------------------------
	.section	.nv.info._Z16reduccion_atomicPjmm,"",@"SHT_CUDA_INFO"
	.sectionflags	@""
	.align	4


	//----- nvinfo : EIATTR_CUDA_API_VERSION
	.align		4
        /*0000*/ 	.byte	0x04, 0x37
        /*0002*/ 	.short	(.L_41 - .L_40)
.L_40:
        /*0004*/ 	.word	0x00000082


	//----- nvinfo : EIATTR_KPARAM_INFO
	.align		4
.L_41:
        /*0008*/ 	.byte	0x04, 0x17
        /*000a*/ 	.short	(.L_43 - .L_42)
.L_42:
        /*000c*/ 	.word	0x00000000
        /*0010*/ 	.short	0x0002
        /*0012*/ 	.short	0x0010
        /*0014*/ 	.byte	0x00, 0xf0, 0x21, 0x00


	//----- nvinfo : EIATTR_KPARAM_INFO
	.align		4
.L_43:
        /*0018*/ 	.byte	0x04, 0x17
        /*001a*/ 	.short	(.L_45 - .L_44)
.L_44:
        /*001c*/ 	.word	0x00000000
        /*0020*/ 	.short	0x0001
        /*0022*/ 	.short	0x0008
        /*0024*/ 	.byte	0x00, 0xf0, 0x21, 0x00


	//----- nvinfo : EIATTR_KPARAM_INFO
	.align		4
.L_45:
        /*0028*/ 	.byte	0x04, 0x17
        /*002a*/ 	.short	(.L_47 - .L_46)
.L_46:
        /*002c*/ 	.word	0x00000000
        /*0030*/ 	.short	0x0000
        /*0032*/ 	.short	0x0000
        /*0034*/ 	.byte	0x00, 0xf5, 0x21, 0x00


	//----- nvinfo : EIATTR_SPARSE_MMA_MASK
	.align		4
.L_47:
        /*0038*/ 	.byte	0x03, 0x50
        /*003a*/ 	.short	0x0000


	//----- nvinfo : EIATTR_MAXREG_COUNT
	.align		4
        /*003c*/ 	.byte	0x03, 0x1b
        /*003e*/ 	.short	0x00ff


	//----- nvinfo : EIATTR_MERCURY_ISA_VERSION
	.align		4
        /*0040*/ 	.byte	0x03, 0x5f
        /*0042*/ 	.short	0x0101


	//----- nvinfo : EIATTR_VRC_CTA_INIT_COUNT
	.align		4
        /*0044*/ 	.byte	0x02, 0x4a
	.zero		1
	.zero		1


	//----- nvinfo : EIATTR_EXIT_INSTR_OFFSETS
	.align		4
        /*0048*/ 	.byte	0x04, 0x1c
        /*004a*/ 	.short	(.L_49 - .L_48)


	//   ....[0]....
.L_48:
        /*004c*/ 	.word	0x00000100


	//   ....[1]....
        /*0050*/ 	.word	0x000002a0


	//----- nvinfo : EIATTR_CBANK_PARAM_SIZE
	.align		4
.L_49:
        /*0054*/ 	.byte	0x03, 0x19
        /*0056*/ 	.short	0x0018


	//----- nvinfo : EIATTR_PARAM_CBANK
	.align		4
        /*0058*/ 	.byte	0x04, 0x0a
        /*005a*/ 	.short	(.L_51 - .L_50)
	.align		4
.L_50:
        /*005c*/ 	.word	index@(.nv.constant0._Z16reduccion_atomicPjmm)
        /*0060*/ 	.short	0x0380
        /*0062*/ 	.short	0x0018


	//----- nvinfo : EIATTR_SW_WAR
	.align		4
.L_51:
        /*0064*/ 	.byte	0x04, 0x36
        /*0066*/ 	.short	(.L_53 - .L_52)
.L_52:
        /*0068*/ 	.word	0x00000008
.L_53:


//--------------------- .nv.info._Z18histograma_barreraPjS_mm --------------------------
	.section	.nv.info._Z18histograma_barreraPjS_mm,"",@"SHT_CUDA_INFO"
	.sectionflags	@""
	.align	4


	//----- nvinfo : EIATTR_CUDA_API_VERSION
	.align		4
        /*0000*/ 	.byte	0x04, 0x37
        /*0002*/ 	.short	(.L_55 - .L_54)
.L_54:
        /*0004*/ 	.word	0x00000082


	//----- nvinfo : EIATTR_KPARAM_INFO
	.align		4
.L_55:
        /*0008*/ 	.byte	0x04, 0x17
        /*000a*/ 	.short	(.L_57 - .L_56)
.L_56:
        /*000c*/ 	.word	0x00000000
        /*0010*/ 	.short	0x0003
        /*0012*/ 	.short	0x0018
        /*0014*/ 	.byte	0x00, 0xf0, 0x21, 0x00


	//----- nvinfo : EIATTR_KPARAM_INFO
	.align		4
.L_57:
        /*0018*/ 	.byte	0x04, 0x17
        /*001a*/ 	.short	(.L_59 - .L_58)
.L_58:
        /*001c*/ 	.word	0x00000000
        /*0020*/ 	.short	0x0002
        /*0022*/ 	.short	0x0010
        /*0024*/ 	.byte	0x00, 0xf0, 0x21, 0x00


	//----- nvinfo : EIATTR_KPARAM_INFO
	.align		4
.L_59:
        /*0028*/ 	.byte	0x04, 0x17
        /*002a*/ 	.short	(.L_61 - .L_60)
.L_60:
        /*002c*/ 	.word	0x00000000
        /*0030*/ 	.short	0x0001
        /*0032*/ 	.short	0x0008
        /*0034*/ 	.byte	0x00, 0xf5, 0x21, 0x00


	//----- nvinfo : EIATTR_KPARAM_INFO
	.align		4
.L_61:
        /*0038*/ 	.byte	0x04, 0x17
        /*003a*/ 	.short	(.L_63 - .L_62)
.L_62:
        /*003c*/ 	.word	0x00000000
        /*0040*/ 	.short	0x0000
        /*0042*/ 	.short	0x0000
        /*0044*/ 	.byte	0x00, 0xf5, 0x21, 0x00


	//----- nvinfo : EIATTR_SPARSE_MMA_MASK
	.align		4
.L_63:
        /*0048*/ 	.byte	0x03, 0x50
        /*004a*/ 	.short	0x0000


	//----- nvinfo : EIATTR_MAXREG_COUNT
	.align		4
        /*004c*/ 	.byte	0x03, 0x1b
        /*004e*/ 	.short	0x00ff


	//----- nvinfo : EIATTR_NUM_BARRIERS
	.align		4
        /*0050*/ 	.byte	0x02, 0x4c
        /*0052*/ 	.byte	0x01
	.zero		1


	//----- nvinfo : EIATTR_MERCURY_ISA_VERSION
	.align		4
        /*0054*/ 	.byte	0x03, 0x5f
        /*0056*/ 	.short	0x0101


	//----- nvinfo : EIATTR_VRC_CTA_INIT_COUNT
	.align		4
        /*0058*/ 	.byte	0x02, 0x4a
	.zero		1
	.zero		1


	//----- nvinfo : EIATTR_EXIT_INSTR_OFFSETS
	.align		4
        /*005c*/ 	.byte	0x04, 0x1c
        /*005e*/ 	.short	(.L_65 - .L_64)


	//   ....[0]....
.L_64:
        /*0060*/ 	.word	0x00000080


	//   ....[1]....
        /*0064*/ 	.word	0x00000310


	//   ....[2]....
        /*0068*/ 	.word	0x00000370


	//----- nvinfo : EIATTR_CRS_STACK_SIZE
	.align		4
.L_65:
        /*006c*/ 	.byte	0x04, 0x1e
        /*006e*/ 	.short	(.L_67 - .L_66)
.L_66:
        /*0070*/ 	.word	0x00000000


	//----- nvinfo : EIATTR_CBANK_PARAM_SIZE
	.align		4
.L_67:
        /*0074*/ 	.byte	0x03, 0x19
        /*0076*/ 	.short	0x0020


	//----- nvinfo : EIATTR_PARAM_CBANK
	.align		4
        /*0078*/ 	.byte	0x04, 0x0a
        /*007a*/ 	.short	(.L_69 - .L_68)
	.align		4
.L_68:
        /*007c*/ 	.word	index@(.nv.constant0._Z18histograma_barreraPjS_mm)
        /*0080*/ 	.short	0x0380
        /*0082*/ 	.short	0x0020


	//----- nvinfo : EIATTR_SW_WAR
	.align		4
.L_69:
        /*0084*/ 	.byte	0x04, 0x36
        /*0086*/ 	.short	(.L_71 - .L_70)
.L_70:
        /*0088*/ 	.word	0x00000008
.L_71:


//--------------------- .nv.info._Z22inicializar_histogramaPjm --------------------------
	.section	.nv.info._Z22inicializar_histogramaPjm,"",@"SHT_CUDA_INFO"
	.sectionflags	@""
	.align	4


	//----- nvinfo : EIATTR_CUDA_API_VERSION
	.align		4
        /*0000*/ 	.byte	0x04, 0x37
        /*0002*/ 	.short	(.L_73 - .L_72)
.L_72:
        /*0004*/ 	.word	0x00000082


	//----- nvinfo : EIATTR_KPARAM_INFO
	.align		4
.L_73:
        /*0008*/ 	.byte	0x04, 0x17
        /*000a*/ 	.short	(.L_75 - .L_74)
.L_74:
        /*000c*/ 	.word	0x00000000
        /*0010*/ 	.short	0x0001
        /*0012*/ 	.short	0x0008
        /*0014*/ 	.byte	0x00, 0xf0, 0x21, 0x00


	//----- nvinfo : EIATTR_KPARAM_INFO
	.align		4
.L_75:
        /*0018*/ 	.byte	0x04, 0x17
        /*001a*/ 	.short	(.L_77 - .L_76)
.L_76:
        /*001c*/ 	.word	0x00000000
        /*0020*/ 	.short	0x0000
        /*0022*/ 	.short	0x0000
        /*0024*/ 	.byte	0x00, 0xf5, 0x21, 0x00


	//----- nvinfo : EIATTR_SPARSE_MMA_MASK
	.align		4
.L_77:
        /*0028*/ 	.byte	0x03, 0x50
        /*002a*/ 	.short	0x0000


	//----- nvinfo : EIATTR_MAXREG_COUNT
	.align		4
        /*002c*/ 	.byte	0x03, 0x1b
        /*002e*/ 	.short	0x00ff


	//----- nvinfo : EIATTR_MERCURY_ISA_VERSION
	.align		4
        /*0030*/ 	.byte	0x03, 0x5f
        /*0032*/ 	.short	0x0101


	//----- nvinfo : EIATTR_VRC_CTA_INIT_COUNT
	.align		4
        /*0034*/ 	.byte	0x02, 0x4a
	.zero		1
	.zero		1


	//----- nvinfo : EIATTR_EXIT_INSTR_OFFSETS
	.align		4
        /*0038*/ 	.byte	0x04, 0x1c
        /*003a*/ 	.short	(.L_79 - .L_78)


	//   ....[0]....
.L_78:
        /*003c*/ 	.word	0x00000080


	//   ....[1]....
        /*0040*/ 	.word	0x000000e0


	//----- nvinfo : EIATTR_CBANK_PARAM_SIZE
	.align		4
.L_79:
        /*0044*/ 	.byte	0x03, 0x19
        /*0046*/ 	.short	0x0010


	//----- nvinfo : EIATTR_PARAM_CBANK
	.align		4
        /*0048*/ 	.byte	0x04, 0x0a
        /*004a*/ 	.short	(.L_81 - .L_80)
	.align		4
.L_80:
        /*004c*/ 	.word	index@(.nv.constant0._Z22inicializar_histogramaPjm)
        /*0050*/ 	.short	0x0380
        /*0052*/ 	.short	0x0010


	//----- nvinfo : EIATTR_SW_WAR
	.align		4
.L_81:
        /*0054*/ 	.byte	0x04, 0x36
        /*0056*/ 	.short	(.L_83 - .L_82)
.L_82:
        /*0058*/ 	.word	0x00000008
.L_83:


//--------------------- .nv.callgraph             --------------------------
	.section	.nv.callgraph,"",@"SHT_CUDA_CALLGRAPH"
	.align	4
	.sectionentsize	8
	.align		4
        /*0000*/ 	.word	0x00000000
	.align		4
        /*0004*/ 	.word	0xffffffff
	.align		4
        /*0008*/ 	.word	0x00000000
	.align		4
        /*000c*/ 	.word	0xfffffffe
	.align		4
        /*0010*/ 	.word	0x00000000
	.align		4
        /*0014*/ 	.word	0xfffffffd
	.align		4
        /*0018*/ 	.word	0x00000000
	.align		4
        /*001c*/ 	.word	0xfffffffc


//--------------------- .text._Z18reduccion_paralelaPjmm --------------------------
	.section	.text._Z18reduccion_paralelaPjmm,"ax",@progbits
	.align	128
        .global         _Z18reduccion_paralelaPjmm
        .type           _Z18reduccion_paralelaPjmm,@function
        .size           _Z18reduccion_paralelaPjmm,(.L_x_7 - _Z18reduccion_paralelaPjmm)
        .other          _Z18reduccion_paralelaPjmm,@"STO_CUDA_ENTRY STV_DEFAULT"
_Z18reduccion_paralelaPjmm:
.text._Z18reduccion_paralelaPjmm:
[----:B------:R-:W-:Y:S08]  /*0000*/  LDC R1, c[0x0][0x37c] ;  /* 0x0000df00ff017b82 */ /* 0x000ff00000000800 */
[----:B------:R-:W0:Y:S01]  /*0010*/  LDC.64 R6, c[0x0][0x390] ;  /* 0x0000e400ff067b82 */ /* 0x000e220000000a00 */
[----:B------:R-:W1:Y:S01]  /*0020*/  S2R R0, SR_TID.X ;  /* 0x0000000000007919 */ /* 0x000e620000002100 */
[----:B------:R-:W2:Y:S01]  /*0030*/  LDCU.64 UR6, c[0x0][0x388] ;  /* 0x00007100ff0677ac */ /* 0x000ea20008000a00 */
[----:B------:R-:W1:Y:S01]  /*0040*/  S2R R3, SR_CTAID.X ;  /* 0x0000000000037919 */ /* 0x000e620000002500 */
[----:B------:R-:W1:Y:S01]  /*0050*/  LDCU UR4, c[0x0][0x360] ;  /* 0x00006c00ff0477ac */ /* 0x000e620008000800 */
[----:B0-----:R-:W-:-:S02]  /*0060*/  SHF.R.U32.HI R4, RZ, 0x1, R7 ;  /* 0x00000001ff047819 */ /* 0x001fc40000011607 */
[----:B------:R-:W-:-:S03]  /*0070*/  SHF.R.U64 R2, R6, 0x1, R7 ;  /* 0x0000000106027819 */ /* 0x000fc60000001207 */
[----:B--2---:R-:W-:Y:S02]  /*0080*/  IMAD R9, R4, UR6, RZ ;  /* 0x0000000604097c24 */ /* 0x004fe4000f8e02ff */
[----:B------:R-:W-:-:S04]  /*0090*/  IMAD.WIDE.U32 R4, R2, UR6, RZ ;  /* 0x0000000602047c25 */ /* 0x000fc8000f8e00ff */
[----:B------:R-:W-:Y:S02]  /*00a0*/  IMAD R9, R2, UR7, R9 ;  /* 0x0000000702097c24 */ /* 0x000fe4000f8e0209 */
[----:B-1----:R-:W-:Y:S02]  /*00b0*/  IMAD R7, R3, UR4, R0 ;  /* 0x0000000403077c24 */ /* 0x002fe4000f8e0200 */
[----:B------:R-:W-:-:S03]  /*00c0*/  IMAD.IADD R13, R5, 0x1, R9 ;  /* 0x00000001050d7824 */ /* 0x000fc600078e0209 */
[----:B------:R-:W-:-:S04]  /*00d0*/  ISETP.GT.U32.AND P0, PT, R4, R7, PT ;  /* 0x000000070400720c */ /* 0x000fc80003f04070 */
[----:B------:R-:W-:-:S13]  /*00e0*/  ISETP.GT.U32.AND.EX P0, PT, R13, RZ, PT, P0 ;  /* 0x000000ff0d00720c */ /* 0x000fda0003f04100 */
[----:B------:R-:W-:Y:S05]  /*00f0*/  @!P0 EXIT ;  /* 0x000000000000894d */ /* 0x000fea0003800000 */
[----:B------:R-:W0:Y:S01]  /*0100*/  LDCU.64 UR8, c[0x0][0x380] ;  /* 0x00007000ff0877ac */ /* 0x000e220008000a00 */
[C---:B------:R-:W-:Y:S01]  /*0110*/  IADD3 R0, P0, PT, R7.reuse, R4, RZ ;  /* 0x0000000407007210 */ /* 0x040fe20007f1e0ff */
[----:B------:R-:W1:Y:S04]  /*0120*/  LDCU.64 UR4, c[0x0][0x358] ;  /* 0x00006b00ff0477ac */ /* 0x000e680008000a00 */
[----:B------:R-:W-:Y:S01]  /*0130*/  IMAD.X R3, RZ, RZ, R13, P0 ;  /* 0x000000ffff037224 */ /* 0x000fe200000e060d */
[C---:B0-----:R-:W-:Y:S02]  /*0140*/  LEA R8, P0, R0.reuse, UR8, 0x2 ;  /* 0x0000000800087c11 */ /* 0x041fe4000f8010ff */
[----:B------:R-:W-:Y:S02]  /*0150*/  LEA R2, P1, R7, UR8, 0x2 ;  /* 0x0000000807027c11 */ /* 0x000fe4000f8210ff */
[----:B------:R-:W-:-:S02]  /*0160*/  LEA.HI.X R9, R0, UR9, R3, 0x2, P0 ;  /* 0x0000000900097c11 */ /* 0x000fc400080f1403 */
[----:B------:R-:W-:-:S03]  /*0170*/  LEA.HI.X R3, R7, UR9, RZ, 0x2, P1 ;  /* 0x0000000907037c11 */ /* 0x000fc600088f14ff */
[----:B-1----:R-:W2:Y:S04]  /*0180*/  LDG.E R8, desc[UR4][R8.64] ;  /* 0x0000000408087981 */ /* 0x002ea8000c1e1900 */
[----:B------:R-:W2:Y:S01]  /*0190*/  LDG.E R11, desc[UR4][R2.64] ;  /* 0x00000004020b7981 */ /* 0x000ea2000c1e1900 */
[----:B------:R-:W-:Y:S02]  /*01a0*/  LOP3.LUT R6, R6, 0x1, RZ, 0xc0, !PT ;  /* 0x0000000106067812 */ /* 0x000fe400078ec0ff */
[----:B------:R-:W-:Y:S02]  /*01b0*/  ISETP.GE.U32.AND P0, PT, R7, UR6, PT ;  /* 0x0000000607007c0c */ /* 0x000fe4000bf06070 */
[----:B------:R-:W-:-:S04]  /*01c0*/  ISETP.NE.U32.AND P1, PT, R6, 0x1, PT ;  /* 0x000000010600780c */ /* 0x000fc80003f25070 */
[----:B------:R-:W-:-:S04]  /*01d0*/  ISETP.NE.U32.AND.EX P1, PT, RZ, RZ, PT, P1 ;  /* 0x000000ffff00720c */ /* 0x000fc80003f25110 */
[----:B------:R-:W-:Y:S01]  /*01e0*/  ISETP.GE.U32.OR.EX P0, PT, RZ, UR7, P1, P0 ;  /* 0x00000007ff007c0c */ /* 0x000fe20008f06500 */
[----:B--2---:R-:W-:-:S05]  /*01f0*/  IMAD.IADD R11, R8, 0x1, R11 ;  /* 0x00000001080b7824 */ /* 0x004fca00078e020b */
[----:B------:R0:W-:Y:S07]  /*0200*/  STG.E desc[UR4][R2.64], R11 ;  /* 0x0000000b02007986 */ /* 0x0001ee000c101904 */
[----:B------:R-:W-:Y:S05]  /*0210*/  @P0 EXIT ;  /* 0x000000000000094d */ /* 0x000fea0003800000 */
[----:B------:R-:W-:-:S04]  /*0220*/  LEA R6, P0, R4, R2, 0x3 ;  /* 0x0000000204067211 */ /* 0x000fc800078018ff */
[----:B------:R-:W-:-:S05]  /*0230*/  LEA.HI.X R7, R4, R3, R13, 0x3, P0 ;  /* 0x0000000304077211 */ /* 0x000fca00000f1c0d */
[----:B------:R-:W0:Y:S02]  /*0240*/  LDG.E R6, desc[UR4][R6.64] ;  /* 0x0000000406067981 */ /* 0x000e24000c1e1900 */
[----:B0-----:R-:W-:-:S05]  /*0250*/  IMAD.IADD R11, R11, 0x1, R6 ;  /* 0x000000010b0b7824 */ /* 0x001fca00078e0206 */
[----:B------:R-:W-:Y:S01]  /*0260*/  STG.E desc[UR4][R2.64], R11 ;  /* 0x0000000b02007986 */ /* 0x000fe2000c101904 */
[----:B------:R-:W-:Y:S05]  /*0270*/  EXIT ;  /* 0x000000000000794d */ /* 0x000fea0003800000 */
.L_x_0:
[----:B------:R-:W-:-:S00]  /*0280*/  BRA `(.L_x_0) ;  /* 0xfffffffc00fc7947 */ /* 0x000fc0000383ffff */
[----:B------:R-:W-:-:S00]  /*0290*/  NOP ;  /* 0x0000000000007918 */ /* 0x000fc00000000000 */
        /* <DEDUP_REMOVED lines=14> */
.L_x_7:


//--------------------- .text._Z16reduccion_atomicPjmm --------------------------
	.section	.text._Z16reduccion_atomicPjmm,"ax",@progbits
	.align	128
        .global         _Z16reduccion_atomicPjmm
        .type           _Z16reduccion_atomicPjmm,@function
        .size           _Z16reduccion_atomicPjmm,(.L_x_8 - _Z16reduccion_atomicPjmm)
        .other          _Z16reduccion_atomicPjmm,@"STO_CUDA_ENTRY STV_DEFAULT"
_Z16reduccion_atomicPjmm:
.text._Z16reduccion_atomicPjmm:
[----:B------:R-:W-:Y:S01]  /*0000*/  LDC R1, c[0x0][0x37c] ;  /* 0x0000df00ff017b82 */ /* 0x000fe20000000800 */
[----:B------:R-:W0:Y:S01]  /*0010*/  S2R R0, SR_TID.X ;  /* 0x0000000000007919 */ /* 0x000e220000002100 */
[----:B------:R-:W1:Y:S01]  /*0020*/  LDCU.64 UR6, c[0x0][0x390] ;  /* 0x00007200ff0677ac */ /* 0x000e620008000a00 */
[----:B------:R-:W0:Y:S01]  /*0030*/  S2R R3, SR_CTAID.X ;  /* 0x0000000000037919 */ /* 0x000e220000002500 */
[----:B------:R-:W1:Y:S01]  /*0040*/  LDCU.64 UR10, c[0x0][0x388] ;  /* 0x00007100ff0a77ac */ /* 0x000e620008000a00 */
[----:B------:R-:W0:Y:S01]  /*0050*/  LDCU UR5, c[0x0][0x360] ;  /* 0x00006c00ff0577ac */ /* 0x000e220008000800 */
[----:B-1----:R-:W-:Y:S02]  /*0060*/  UIMAD UR4, UR7, UR10, URZ ;  /* 0x0000000a070472a4 */ /* 0x002fe4000f8e02ff */
[----:B------:R-:W-:Y:S02]  /*0070*/  UIMAD.WIDE.U32 UR8, UR6, UR10, URZ ;  /* 0x0000000a060872a5 */ /* 0x000fe4000f8e00ff */
[----:B------:R-:W-:-:S04]  /*0080*/  UIMAD UR4, UR6, UR11, UR4 ;  /* 0x0000000b060472a4 */ /* 0x000fc8000f8e0204 */
[----:B------:R-:W-:Y:S01]  /*0090*/  UIADD3 UR4, UPT, UPT, UR9, UR4, URZ ;  /* 0x0000000409047290 */ /* 0x000fe2000fffe0ff */
[----:B0-----:R-:W-:-:S05]  /*00a0*/  IMAD R0, R3, UR5, R0 ;  /* 0x0000000503007c24 */ /* 0x001fca000f8e0200 */
[----:B------:R-:W-:Y:S01]  /*00b0*/  IMAD.U32 R2, RZ, RZ, UR4 ;  /* 0x00000004ff027e24 */ /* 0x000fe2000f8e00ff */
[C---:B------:R-:W-:Y:S02]  /*00c0*/  ISETP.LT.U32.AND P1, PT, R0.reuse, UR8, PT ;  /* 0x0000000800007c0c */ /* 0x040fe4000bf21070 */
[----:B------:R-:W-:Y:S02]  /*00d0*/  ISETP.LT.U32.AND P0, PT, R0, UR10, PT ;  /* 0x0000000a00007c0c */ /* 0x000fe4000bf01070 */
[----:B------:R-:W-:-:S04]  /*00e0*/  ISETP.GT.U32.AND.EX P1, PT, R2, RZ, PT, P1 ;  /* 0x000000ff0200720c */ /* 0x000fc80003f24110 */
[----:B------:R-:W-:-:S13]  /*00f0*/  ISETP.LT.U32.OR.EX P0, PT, RZ, UR11, !P1, P0 ;  /* 0x0000000bff007c0c */ /* 0x000fda000cf01500 */
[----:B------:R-:W-:Y:S05]  /*0100*/  @P0 EXIT ;  /* 0x000000000000094d */ /* 0x000fea0003800000 */
[----:B------:R-:W0:Y:S01]  /*0110*/  LDCU.64 UR6, c[0x0][0x380] ;  /* 0x00007000ff0677ac */ /* 0x000e220008000a00 */
[----:B------:R-:W1:Y:S01]  /*0120*/  LDCU.64 UR4, c[0x0][0x358] ;  /* 0x00006b00ff0477ac */ /* 0x000e620008000a00 */
[----:B0-----:R-:W-:-:S04]  /*0130*/  LEA R2, P0, R0, UR6, 0x2 ;  /* 0x0000000600027c11 */ /* 0x001fc8000f8010ff */
[----:B------:R-:W-:-:S05]  /*0140*/  LEA.HI.X R3, R0, UR7, RZ, 0x2, P0 ;  /* 0x0000000700037c11 */ /* 0x000fca00080f14ff */
[----:B-1----:R0:W2:Y:S01]  /*0150*/  LDG.E R7, desc[UR4][R2.64] ;  /* 0x0000000402077981 */ /* 0x0020a2000c1e1900 */
[----:B------:R-:W1:Y:S01]  /*0160*/  I2F.U32.RP R6, UR10 ;  /* 0x0000000a00067d06 */ /* 0x000e620008209000 */
[----:B------:R-:W-:Y:S01]  /*0170*/  ISETP.NE.U32.AND P1, PT, RZ, UR10, PT ;  /* 0x0000000aff007c0c */ /* 0x000fe2000bf25070 */
[----:B0-----:R-:W0:Y:S06]  /*0180*/  LDC.64 R2, c[0x0][0x380] ;  /* 0x0000e000ff027b82 */ /* 0x001e2c0000000a00 */
[----:B-1----:R-:W1:Y:S02]  /*0190*/  MUFU.RCP R6, R6 ;  /* 0x0000000600067308 */ /* 0x002e640000001000 */
[----:B-1----:R-:W-:-:S06]  /*01a0*/  VIADD R4, R6, 0xffffffe ;  /* 0x0ffffffe06047836 */ /* 0x002fcc0000000000 */
[----:B------:R1:W3:Y:S02]  /*01b0*/  F2I.FTZ.U32.TRUNC.NTZ R5, R4 ;  /* 0x0000000400057305 */ /* 0x0002e4000021f000 */
[----:B-1----:R-:W-:Y:S01]  /*01c0*/  IMAD.MOV.U32 R4, RZ, RZ, RZ ;  /* 0x000000ffff047224 */ /* 0x002fe200078e00ff */
[----:B---3--:R-:W-:-:S05]  /*01d0*/  IADD3 R9, PT, PT, RZ, -R5, RZ ;  /* 0x80000005ff097210 */ /* 0x008fca0007ffe0ff */
[----:B------:R-:W-:-:S04]  /*01e0*/  IMAD R9, R9, UR10, RZ ;  /* 0x0000000a09097c24 */ /* 0x000fc8000f8e02ff */
[----:B------:R-:W-:-:S06]  /*01f0*/  IMAD.HI.U32 R5, R5, R9, R4 ;  /* 0x0000000905057227 */ /* 0x000fcc00078e0004 */
[----:B------:R-:W-:-:S05]  /*0200*/  IMAD.HI.U32 R5, R5, R0, RZ ;  /* 0x0000000005057227 */ /* 0x000fca00078e00ff */
[----:B------:R-:W-:-:S05]  /*0210*/  IADD3 R5, PT, PT, -R5, RZ, RZ ;  /* 0x000000ff05057210 */ /* 0x000fca0007ffe1ff */
[----:B------:R-:W-:-:S05]  /*0220*/  IMAD R5, R5, UR10, R0 ;  /* 0x0000000a05057c24 */ /* 0x000fca000f8e0200 */
[----:B------:R-:W-:-:S13]  /*0230*/  ISETP.GE.U32.AND P0, PT, R5, UR10, PT ;  /* 0x0000000a05007c0c */ /* 0x000fda000bf06070 */
[----:B------:R-:W-:-:S05]  /*0240*/  @P0 VIADD R5, R5, -UR10 ;  /* 0x8000000a05050c36 */ /* 0x000fca0008000000 */
[----:B------:R-:W-:-:S13]  /*0250*/  ISETP.GE.U32.AND P0, PT, R5, UR10, PT ;  /* 0x0000000a05007c0c */ /* 0x000fda000bf06070 */
[----:B------:R-:W-:Y:S02]  /*0260*/  @P0 IADD3 R5, PT, PT, R5, -UR10, RZ ;  /* 0x8000000a05050c10 */ /* 0x000fe4000fffe0ff */
[----:B------:R-:W-:-:S05]  /*0270*/  @!P1 LOP3.LUT R5, RZ, UR10, RZ, 0x33, !PT ;  /* 0x0000000aff059c12 */ /* 0x000fca000f8e33ff */
[----:B0-----:R-:W-:-:S05]  /*0280*/  IMAD.WIDE.U32 R2, R5, 0x4, R2 ;  /* 0x0000000405027825 */ /* 0x001fca00078e0002 */
[----:B--2---:R-:W-:Y:S01]  /*0290*/  REDG.E.ADD.STRONG.GPU desc[UR4][R2.64], R7 ;  /* 0x000000070200798e */ /* 0x004fe2000c12e104 */
[----:B------:R-:W-:Y:S05]  /*02a0*/  EXIT ;  /* 0x000000000000794d */ /* 0x000fea0003800000 */
.L_x_1:
        /* <DEDUP_REMOVED lines=13> */
.L_x_8:


//--------------------- .text._Z18histograma_barreraPjS_mm --------------------------
	.section	.text._Z18histograma_barreraPjS_mm,"ax",@progbits
	.align	128
        .global         _Z18histograma_barreraPjS_mm
        .type           _Z18histograma_barreraPjS_mm,@function
        .size           _Z18histograma_barreraPjS_mm,(.L_x_6 - _Z18histograma_barreraPjS_mm)
        .other          _Z18histograma_barreraPjS_mm,@"STO_CUDA_ENTRY STV_DEFAULT"
_Z18histograma_barreraPjS_mm:
.text._Z18histograma_barreraPjS_mm:
[----:B------:R-:W-:Y:S01]  /*0000*/  LDC R1, c[0x0][0x37c] ;  /* 0x0000df00ff017b82 */ /* 0x000fe20000000800 */
[----:B------:R-:W0:Y:S01]  /*0010*/  S2R R5, SR_TID.X ;  /* 0x0000000000057919 */ /* 0x000e220000002100 */
[----:B------:R-:W0:Y:S01]  /*0020*/  LDCU UR4, c[0x0][0x360] ;  /* 0x00006c00ff0477ac */ /* 0x000e220008000800 */
[----:B------:R-:W0:Y:S01]  /*0030*/  S2R R0, SR_CTAID.X ;  /* 0x0000000000007919 */ /* 0x000e220000002500 */
[----:B------:R-:W1:Y:S01]  /*0040*/  LDCU.64 UR6, c[0x0][0x398] ;  /* 0x00007300ff0677ac */ /* 0x000e620008000a00 */
[----:B0-----:R-:W-:-:S05]  /*0050*/  IMAD R2, R0, UR4, R5 ;  /* 0x0000000400027c24 */ /* 0x001fca000f8e0205 */
[----:B-1----:R-:W-:-:S04]  /*0060*/  ISETP.GE.U32.AND P0, PT, R2, UR6, PT ;  /* 0x0000000602007c0c */ /* 0x002fc8000bf06070 */
[----:B------:R-:W-:-:S13]  /*0070*/  ISETP.GE.U32.AND.EX P0, PT, RZ, UR7, PT, P0 ;  /* 0x00000007ff007c0c */ /* 0x000fda000bf06100 */
[----:B------:R-:W-:Y:S05]  /*0080*/  @P0 EXIT ;  /* 0x000000000000094d */ /* 0x000fea0003800000 */
[----:B------:R-:W0:Y:S01]  /*0090*/  S2UR UR5, SR_CgaCtaId ;  /* 0x00000000000579c3 */ /* 0x000e220000008800 */
[----:B------:R-:W-:Y:S01]  /*00a0*/  ISETP.GT.U32.AND P0, PT, R5, 0x7, PT ;  /* 0x000000070500780c */ /* 0x000fe20003f04070 */
[----:B------:R-:W-:Y:S01]  /*00b0*/  UMOV UR4, 0x400 ;  /* 0x0000040000047882 */ /* 0x000fe20000000000 */
[----:B------:R-:W1:Y:S01]  /*00c0*/  LDCU.64 UR8, c[0x0][0x388] ;  /* 0x00007100ff0877ac */ /* 0x000e620008000a00 */
[----:B------:R-:W2:Y:S01]  /*00d0*/  LDCU.64 UR6, c[0x0][0x358] ;  /* 0x00006b00ff0677ac */ /* 0x000ea20008000a00 */
[----:B-1----:R-:W-:Y:S01]  /*00e0*/  LEA R6, P1, R2, UR8, 0x2 ;  /* 0x0000000802067c11 */ /* 0x002fe2000f8210ff */
[----:B0-----:R-:W-:-:S03]  /*00f0*/  ULEA UR4, UR5, UR4, 0x18 ;  /* 0x0000000405047291 */ /* 0x001fc6000f8ec0ff */
[----:B------:R-:W-:Y:S01]  /*0100*/  LEA.HI.X R7, R2, UR9, RZ, 0x2, P1 ;  /* 0x0000000902077c11 */ /* 0x000fe200088f14ff */
[----:B------:R-:W0:Y:S02]  /*0110*/  LDCU UR5, c[0x0][0x394] ;  /* 0x00007280ff0577ac */ /* 0x000e240008000800 */
[----:B------:R-:W-:-:S05]  /*0120*/  LEA R4, R5, UR4, 0x2 ;  /* 0x0000000405047c11 */ /* 0x000fca000f8e10ff */
[----:B------:R1:W-:Y:S01]  /*0130*/  @!P0 STS [R4], RZ ;  /* 0x000000ff04008388 */ /* 0x0003e20000000800 */
[----:B------:R-:W-:Y:S06]  /*0140*/  BAR.SYNC.DEFER_BLOCKING 0x0 ;  /* 0x0000000000007b1d */ /* 0x000fec0000010000 */
[----:B--2---:R1:W5:Y:S01]  /*0150*/  LDG.E R6, desc[UR6][R6.64] ;  /* 0x0000000606067981 */ /* 0x004362000c1e1900 */
[----:B0-----:R-:W-:-:S09]  /*0160*/  UISETP.NE.U32.AND UP0, UPT, UR5, URZ, UPT ;  /* 0x000000ff0500728c */ /* 0x001fd2000bf05070 */
[----:B-1----:R-:W-:Y:S05]  /*0170*/  BRA.U UP0, `(.L_x_2) ;  /* 0x00000001004c7547 */ /* 0x002fea000b800000 */
[----:B------:R-:W0:Y:S02]  /*0180*/  LDCU UR5, c[0x0][0x390] ;  /* 0x00007200ff0577ac */ /* 0x000e240008000800 */
[----:B0-----:R-:W0:Y:S01]  /*0190*/  I2F.U32.RP R7, UR5 ;  /* 0x0000000500077d06 */ /* 0x001e220008209000 */
[----:B------:R-:W-:-:S07]  /*01a0*/  ISETP.NE.U32.AND P1, PT, RZ, UR5, PT ;  /* 0x00000005ff007c0c */ /* 0x000fce000bf25070 */
[----:B0-----:R-:W0:Y:S02]  /*01b0*/  MUFU.RCP R7, R7 ;  /* 0x0000000700077308 */ /* 0x001e240000001000 */
[----:B0-----:R-:W-:-:S06]  /*01c0*/  VIADD R2, R7, 0xffffffe ;  /* 0x0ffffffe07027836 */ /* 0x001fcc0000000000 */
[----:B------:R0:W1:Y:S02]  /*01d0*/  F2I.FTZ.U32.TRUNC.NTZ R3, R2 ;  /* 0x0000000200037305 */ /* 0x000064000021f000 */
[----:B0-----:R-:W-:Y:S02]  /*01e0*/  HFMA2 R2, -RZ, RZ, 0, 0 ;  /* 0x00000000ff027431 */ /* 0x001fe400000001ff */
[----:B-1----:R-:W-:-:S04]  /*01f0*/  IMAD.MOV R9, RZ, RZ, -R3 ;  /* 0x000000ffff097224 */ /* 0x002fc800078e0a03 */
[----:B------:R-:W-:-:S04]  /*0200*/  IMAD R9, R9, UR5, RZ ;  /* 0x0000000509097c24 */ /* 0x000fc8000f8e02ff */
[----:B------:R-:W-:-:S06]  /*0210*/  IMAD.HI.U32 R3, R3, R9, R2 ;  /* 0x0000000903037227 */ /* 0x000fcc00078e0002 */
[----:B-----5:R-:W-:-:S04]  /*0220*/  IMAD.HI.U32 R3, R3, R6, RZ ;  /* 0x0000000603037227 */ /* 0x020fc800078e00ff */
[----:B------:R-:W-:-:S04]  /*0230*/  IMAD.MOV R3, RZ, RZ, -R3 ;  /* 0x000000ffff037224 */ /* 0x000fc800078e0a03 */
[----:B------:R-:W-:-:S05]  /*0240*/  IMAD R6, R3, UR5, R6 ;  /* 0x0000000503067c24 */ /* 0x000fca000f8e0206 */
[----:B------:R-:W-:-:S13]  /*0250*/  ISETP.GE.U32.AND P0, PT, R6, UR5, PT ;  /* 0x0000000506007c0c */ /* 0x000fda000bf06070 */
[----:B------:R-:W-:-:S05]  /*0260*/  @P0 VIADD R6, R6, -UR5 ;  /* 0x8000000506060c36 */ /* 0x000fca0008000000 */
[----:B------:R-:W-:-:S13]  /*0270*/  ISETP.GE.U32.AND P0, PT, R6, UR5, PT ;  /* 0x0000000506007c0c */ /* 0x000fda000bf06070 */
[----:B------:R-:W-:Y:S02]  /*0280*/  @P0 IADD3 R6, PT, PT, R6, -UR5, RZ ;  /* 0x8000000506060c10 */ /* 0x000fe4000fffe0ff */
[----:B------:R-:W-:Y:S01]  /*0290*/  @!P1 LOP3.LUT R6, RZ, UR5, RZ, 0x33, !PT ;  /* 0x00000005ff069c12 */ /* 0x000fe2000f8e33ff */
[----:B------:R-:W-:Y:S06]  /*02a0*/  BRA `(.L_x_3) ;  /* 0x0000000000087947 */ /* 0x000fec0003800000 */
.L_x_2:
[----:B------:R-:W-:-:S07]  /*02b0*/  MOV R8, 0x2d0 ;  /* 0x000002d000087802 */ /* 0x000fce0000000f00 */
[----:B-----5:R-:W-:Y:S05]  /*02c0*/  CALL.REL.NOINC `($__internal_0_$__cuda_sm20_rem_u64) ;  /* 0x00000000002c7944 */ /* 0x020fea0003c00000 */
.L_x_3:
[----:B------:R-:W-:Y:S02]  /*02d0*/  LEA R6, R6, UR4, 0x2 ;  /* 0x0000000406067c11 */ /* 0x000fe4000f8e10ff */
[----:B------:R-:W-:-:S03]  /*02e0*/  ISETP.GT.U32.AND P0, PT, R5, 0x7, PT ;  /* 0x000000070500780c */ /* 0x000fc60003f04070 */
[----:B------:R0:W-:Y:S01]  /*02f0*/  ATOMS.POPC.INC.32 RZ, [R6+URZ] ;  /* 0x0000000006ff7f8c */ /* 0x0001e2000d8000ff */
[----:B------:R-:W-:Y:S09]  /*0300*/  BAR.SYNC.DEFER_BLOCKING 0x0 ;  /* 0x0000000000007b1d */ /* 0x000ff20000010000 */
[----:B0-----:R-:W-:Y:S05]  /*0310*/  @P0 EXIT ;  /* 0x000000000000094d */ /* 0x001fea0003800000 */
[----:B------:R-:W0:Y:S01]  /*0320*/  LDS R7, [R4] ;  /* 0x0000000004077984 */ /* 0x000e220000000800 */
[----:B------:R-:W1:Y:S01]  /*0330*/  LDC.64 R2, c[0x0][0x380] ;  /* 0x0000e000ff027b82 */ /* 0x000e620000000a00 */
[----:B------:R-:W-:-:S04]  /*0340*/  IMAD R5, R0, 0x8, R5 ;  /* 0x0000000800057824 */ /* 0x000fc800078e0205 */
[----:B-1----:R-:W-:-:S05]  /*0350*/  IMAD.WIDE.U32 R2, R5, 0x4, R2 ;  /* 0x0000000405027825 */ /* 0x002fca00078e0002 */
[----:B0-----:R-:W-:Y:S01]  /*0360*/  STG.E desc[UR6][R2.64], R7 ;  /* 0x0000000702007986 */ /* 0x001fe2000c101906 */
[----:B------:R-:W-:Y:S05]  /*0370*/  EXIT ;  /* 0x000000000000794d */ /* 0x000fea0003800000 */
        .weak           $__internal_0_$__cuda_sm20_rem_u64
        .type           $__internal_0_$__cuda_sm20_rem_u64,@function
        .size           $__internal_0_$__cuda_sm20_rem_u64,(.L_x_6 - $__internal_0_$__cuda_sm20_rem_u64)
$__internal_0_$__cuda_sm20_rem_u64:
[----:B------:R-:W0:Y:S01]  /*0380*/  LDCU.64 UR8, c[0x0][0x390] ;  /* 0x00007200ff0877ac */ /* 0x000e220008000a00 */
[----:B------:R-:W1:Y:S01]  /*0390*/  LDC.64 R2, c[0x0][0x390] ;  /* 0x0000e400ff027b82 */ /* 0x000e620000000a00 */
[----:B0-----:R-:W0:Y:S08]  /*03a0*/  I2F.U64.RP R7, UR8 ;  /* 0x0000000800077d12 */ /* 0x001e300008309000 */
[----:B0-----:R-:W0:Y:S02]  /*03b0*/  MUFU.RCP R7, R7 ;  /* 0x0000000700077308 */ /* 0x001e240000001000 */
[----:B0-----:R-:W-:-:S06]  /*03c0*/  IADD3 R10, PT, PT, R7, 0x1ffffffe, RZ ;  /* 0x1ffffffe070a7810 */ /* 0x001fcc0007ffe0ff */
[----:B------:R-:W1:Y:S02]  /*03d0*/  F2I.U64.TRUNC R10, R10 ;  /* 0x0000000a000a7311 */ /* 0x000e64000020d800 */
[----:B-1----:R-:W-:-:S04]  /*03e0*/  IMAD.WIDE.U32 R12, R10, R2, RZ ;  /* 0x000000020a0c7225 */ /* 0x002fc800078e00ff */
[C---:B------:R-:W-:Y:S01]  /*03f0*/  IMAD R9, R10.reuse, R3, R13 ;  /* 0x000000030a097224 */ /* 0x040fe200078e020d */
[----:B------:R-:W-:Y:S02]  /*0400*/  IADD3 R15, P0, PT, RZ, -R12, RZ ;  /* 0x8000000cff0f7210 */ /* 0x000fe40007f1e0ff */
[----:B------:R-:W-:Y:S01]  /*0410*/  MOV R13, R10 ;  /* 0x0000000a000d7202 */ /* 0x000fe20000000f00 */
[----:B------:R-:W-:Y:S02]  /*0420*/  IMAD R9, R11, R2, R9 ;  /* 0x000000020b097224 */ /* 0x000fe400078e0209 */
[----:B------:R-:W-:-:S04]  /*0430*/  IMAD.HI.U32 R12, R10, R15, RZ ;  /* 0x0000000f0a0c7227 */ /* 0x000fc800078e00ff */
[----:B------:R-:W-:-:S04]  /*0440*/  IMAD.X R9, RZ, RZ, ~R9, P0 ;  /* 0x000000ffff097224 */ /* 0x000fc800000e0e09 */
[----:B------:R-:W-:-:S04]  /*0450*/  IMAD.WIDE.U32 R12, P0, R10, R9, R12 ;  /* 0x000000090a0c7225 */ /* 0x000fc8000780000c */
[C---:B------:R-:W-:Y:S02]  /*0460*/  IMAD R17, R11.reuse, R9, RZ ;  /* 0x000000090b117224 */ /* 0x040fe400078e02ff */
[----:B------:R-:W-:-:S04]  /*0470*/  IMAD.HI.U32 R12, P1, R11, R15, R12 ;  /* 0x0000000f0b0c7227 */ /* 0x000fc8000782000c */
[----:B------:R-:W-:Y:S01]  /*0480*/  IMAD.HI.U32 R7, R11, R9, RZ ;  /* 0x000000090b077227 */ /* 0x000fe200078e00ff */
[----:B------:R-:W-:-:S03]  /*0490*/  IADD3 R13, P2, PT, R17, R12, RZ ;  /* 0x0000000c110d7210 */ /* 0x000fc60007f5e0ff */
[----:B------:R-:W-:Y:S02]  /*04a0*/  IMAD.X R7, R7, 0x1, R11, P0 ;  /* 0x0000000107077824 */ /* 0x000fe400000e060b */
[----:B------:R-:W-:-:S03]  /*04b0*/  IMAD.WIDE.U32 R10, R13, R2, RZ ;  /* 0x000000020d0a7225 */ /* 0x000fc600078e00ff */
[----:B------:R-:W-:Y:S01]  /*04c0*/  IADD3.X R7, PT, PT, RZ, RZ, R7, P2, P1 ;  /* 0x000000ffff077210 */ /* 0x000fe200017e2407 */
[----:B------:R-:W-:Y:S01]  /*04d0*/  IMAD R9, R13, R3, R11 ;  /* 0x000000030d097224 */ /* 0x000fe200078e020b */
[----:B------:R-:W-:-:S03]  /*04e0*/  IADD3 R11, P0, PT, RZ, -R10, RZ ;  /* 0x8000000aff0b7210 */ /* 0x000fc60007f1e0ff */
[----:B------:R-:W-:Y:S02]  /*04f0*/  IMAD R9, R7, R2, R9 ;  /* 0x0000000207097224 */ /* 0x000fe400078e0209 */
[----:B------:R-:W-:-:S03]  /*0500*/  IMAD.HI.U32 R12, R13, R11, RZ ;  /* 0x0000000b0d0c7227 */ /* 0x000fc600078e00ff */
[----:B------:R-:W-:-:S05]  /*0510*/  IADD3.X R10, PT, PT, RZ, ~R9, RZ, P0, !PT ;  /* 0x80000009ff0a7210 */ /* 0x000fca00007fe4ff */
[----:B------:R-:W-:-:S04]  /*0520*/  IMAD.WIDE.U32 R12, P0, R13, R10, R12 ;  /* 0x0000000a0d0c7225 */ /* 0x000fc8000780000c */
[C---:B------:R-:W-:Y:S02]  /*0530*/  IMAD R14, R7.reuse, R10, RZ ;  /* 0x0000000a070e7224 */ /* 0x040fe400078e02ff */
[----:B------:R-:W-:-:S04]  /*0540*/  IMAD.HI.U32 R9, P1, R7, R11, R12 ;  /* 0x0000000b07097227 */ /* 0x000fc8000782000c */
[----:B------:R-:W-:Y:S02]  /*0550*/  HFMA2 R11, -RZ, RZ, 0, 0 ;  /* 0x00000000ff0b7431 */ /* 0x000fe400000001ff */
[----:B------:R-:W-:Y:S01]  /*0560*/  IMAD.HI.U32 R12, R7, R10, RZ ;  /* 0x0000000a070c7227 */ /* 0x000fe200078e00ff */
[----:B------:R-:W-:-:S03]  /*0570*/  IADD3 R9, P2, PT, R14, R9, RZ ;  /* 0x000000090e097210 */ /* 0x000fc60007f5e0ff */
[----:B------:R-:W-:Y:S02]  /*0580*/  IMAD.X R7, R12, 0x1, R7, P0 ;  /* 0x000000010c077824 */ /* 0x000fe400000e0607 */
[----:B------:R-:W-:-:S03]  /*0590*/  IMAD.HI.U32 R10, R9, R6, RZ ;  /* 0x00000006090a7227 */ /* 0x000fc600078e00ff */
[----:B------:R-:W-:Y:S01]  /*05a0*/  IADD3.X R7, PT, PT, RZ, RZ, R7, P2, P1 ;  /* 0x000000ffff077210 */ /* 0x000fe200017e2407 */
[----:B------:R-:W-:-:S04]  /*05b0*/  IMAD.WIDE.U32 R10, RZ, R9, R10 ;  /* 0x00000009ff0a7225 */ /* 0x000fc800078e000a */
[----:B------:R-:W-:-:S05]  /*05c0*/  IMAD.HI.U32 R7, P0, R7, R6, R10 ;  /* 0x0000000607077227 */ /* 0x000fca000780000a */
[----:B------:R-:W-:Y:S01]  /*05d0*/  IADD3 R9, P1, PT, RZ, R7, RZ ;  /* 0x00000007ff097210 */ /* 0x000fe20007f3e0ff */
[----:B------:R-:W-:-:S04]  /*05e0*/  IMAD.X R7, RZ, RZ, RZ, P0 ;  /* 0x000000ffff077224 */ /* 0x000fc800000e06ff */
[----:B------:R-:W-:Y:S01]  /*05f0*/  IMAD.WIDE.U32 R10, R9, R2, RZ ;  /* 0x00000002090a7225 */ /* 0x000fe200078e00ff */
[----:B------:R-:W-:-:S03]  /*0600*/  IADD3.X R7, PT, PT, RZ, R7, RZ, P1, !PT ;  /* 0x00000007ff077210 */ /* 0x000fc60000ffe4ff */
[----:B------:R-:W-:Y:S01]  /*0610*/  IMAD R9, R9, R3, R11 ;  /* 0x0000000309097224 */ /* 0x000fe200078e020b */
[----:B------:R-:W-:-:S03]  /*0620*/  IADD3 R11, P1, PT, -R10, R6, RZ ;  /* 0x000000060a0b7210 */ /* 0x000fc60007f3e1ff */
[-C--:B------:R-:W-:Y:S01]  /*0630*/  IMAD R7, R7, R2.reuse, R9 ;  /* 0x0000000207077224 */ /* 0x080fe200078e0209 */
[CC--:B------:R-:W-:Y:S02]  /*0640*/  ISETP.GE.U32.AND P0, PT, R11.reuse, R2.reuse, PT ;  /* 0x000000020b00720c */ /* 0x0c0fe40003f06070 */
[----:B------:R-:W-:Y:S01]  /*0650*/  MOV R9, 0x0 ;  /* 0x0000000000097802 */ /* 0x000fe20000000f00 */
[----:B------:R-:W-:Y:S01]  /*0660*/  IMAD.X R6, RZ, RZ, ~R7, P1 ;  /* 0x000000ffff067224 */ /* 0x000fe200008e0e07 */
[----:B------:R-:W-:-:S04]  /*0670*/  IADD3 R7, P1, PT, R11, -R2, RZ ;  /* 0x800000020b077210 */ /* 0x000fc80007f3e0ff */
[CC--:B------:R-:W-:Y:S02]  /*0680*/  ISETP.GE.U32.AND.EX P0, PT, R6.reuse, R3.reuse, PT, P0 ;  /* 0x000000030600720c */ /* 0x0c0fe40003f06100 */
[----:B------:R-:W-:Y:S02]  /*0690*/  IADD3.X R10, PT, PT, R6, ~R3, RZ, P1, !PT ;  /* 0x80000003060a7210 */ /* 0x000fe40000ffe4ff */
[----:B------:R-:W-:Y:S02]  /*06a0*/  SEL R7, R7, R11, P0 ;  /* 0x0000000b07077207 */ /* 0x000fe40000000000 */
[----:B------:R-:W-:Y:S02]  /*06b0*/  SEL R10, R10, R6, P0 ;  /* 0x000000060a0a7207 */ /* 0x000fe40000000000 */
[C---:B------:R-:W-:Y:S01]  /*06c0*/  ISETP.GE.U32.AND P0, PT, R7.reuse, R2, PT ;  /* 0x000000020700720c */ /* 0x040fe20003f06070 */
[----:B------:R-:W-:Y:S01]  /*06d0*/  IMAD.IADD R6, R7, 0x1, -R2 ;  /* 0x0000000107067824 */ /* 0x000fe200078e0a02 */
[----:B------:R-:W-:-:S02]  /*06e0*/  ISETP.NE.U32.AND P1, PT, R2, RZ, PT ;  /* 0x000000ff0200720c */ /* 0x000fc40003f25070 */
[----:B------:R-:W-:Y:S02]  /*06f0*/  ISETP.GE.U32.AND.EX P0, PT, R10, R3, PT, P0 ;  /* 0x000000030a00720c */ /* 0x000fe40003f06100 */
[----:B------:R-:W-:Y:S02]  /*0700*/  ISETP.NE.AND.EX P1, PT, R3, RZ, PT, P1 ;  /* 0x000000ff0300720c */ /* 0x000fe40003f25310 */
[----:B------:R-:W-:-:S04]  /*0710*/  SEL R6, R6, R7, P0 ;  /* 0x0000000706067207 */ /* 0x000fc80000000000 */
[----:B------:R-:W-:Y:S01]  /*0720*/  SEL R6, R6, 0xffffffff, P1 ;  /* 0xffffffff06067807 */ /* 0x000fe20000800000 */
[----:B------:R-:W-:Y:S06]  /*0730*/  RET.REL.NODEC R8 `(_Z18histograma_barreraPjS_mm) ;  /* 0xfffffff808307950 */ /* 0x000fec0003c3ffff */
.L_x_4:
        /* <DEDUP_REMOVED lines=12> */
.L_x_6:


//--------------------- .text._Z22inicializar_histogramaPjm --------------------------
	.section	.text._Z22inicializar_histogramaPjm,"ax",@progbits
	.align	128
        .global         _Z22inicializar_histogramaPjm
        .type           _Z22inicializar_histogramaPjm,@function
        .size           _Z22inicializar_histogramaPjm,(.L_x_10 - _Z22inicializar_histogramaPjm)
        .other          _Z22inicializar_histogramaPjm,@"STO_CUDA_ENTRY STV_DEFAULT"
_Z22inicializar_histogramaPjm:
.text._Z22inicializar_histogramaPjm:
        /* <DEDUP_REMOVED lines=9> */
[----:B------:R-:W0:Y:S01]  /*0090*/  LDCU.64 UR6, c[0x0][0x380] ;  /* 0x00007000ff0677ac */ /* 0x000e220008000a00 */
[----:B------:R-:W1:Y:S01]  /*00a0*/  LDCU.64 UR4, c[0x0][0x358] ;  /* 0x00006b00ff0477ac */ /* 0x000e620008000a00 */
[----:B0-----:R-:W-:-:S04]  /*00b0*/  LEA R2, P0, R0, UR6, 0x2 ;  /* 0x0000000600027c11 */ /* 0x001fc8000f8010ff */
[----:B------:R-:W-:-:S05]  /*00c0*/  LEA.HI.X R3, R0, UR7, RZ, 0x2, P0 ;  /* 0x0000000700037c11 */ /* 0x000fca00080f14ff */
[----:B-1----:R-:W-:Y:S01]  /*00d0*/  STG.E desc[UR4][R2.64], RZ ;  /* 0x000000ff02007986 */ /* 0x002fe2000c101904 */
[----:B------:R-:W-:Y:S05]  /*00e0*/  EXIT ;  /* 0x000000000000794d */ /* 0x000fea0003800000 */
.L_x_5:
        /* <DEDUP_REMOVED lines=9> */
.L_x_10:


//--------------------- .nv.shared.reserved.0     --------------------------
	.section	.nv.shared.reserved.0,"aw",@nobits
	.weak		__nv_reservedSMEM_offset_0_alias
	.size		__nv_reservedSMEM_offset_0_alias, 0, 64
	.other		__nv_reservedSMEM_offset_0_alias,@"STO_CUDA_RESERVED_SHARED STV_DEFAULT"
__nv_reservedSMEM_offset_0_alias:
	.zero		0
	.zero		64


//--------------------- .nv.shared._Z18histograma_barreraPjS_mm --------------------------
	.section	.nv.shared._Z18histograma_barreraPjS_mm,"aw",@nobits
	.sectionflags	@""
	.align	4
.nv.shared._Z18histograma_barreraPjS_mm:
	.zero		1056


//--------------------- .nv.constant0._Z18reduccion_paralelaPjmm --------------------------
	.section	.nv.constant0._Z18reduccion_paralelaPjmm,"a",@progbits
	.sectionflags	@""
	.align	4
.nv.constant0._Z18reduccion_paralelaPjmm:
	.zero		920


//--------------------- .nv.constant0._Z16reduccion_atomicPjmm --------------------------
	.section	.nv.constant0._Z16reduccion_atomicPjmm,"a",@progbits
	.sectionflags	@""
	.align	4
.nv.constant0._Z16reduccion_atomicPjmm:
	.zero		920


//--------------------- .nv.constant0._Z18histograma_barreraPjS_mm --------------------------
	.section	.nv.constant0._Z18histograma_barreraPjS_mm,"a",@progbits
	.sectionflags	@""
	.align	4
.nv.constant0._Z18histograma_barreraPjS_mm:
	.zero		928


//--------------------- .nv.constant0._Z22inicializar_histogramaPjm --------------------------
	.section	.nv.constant0._Z22inicializar_histogramaPjm,"a",@progbits
	.sectionflags	@""
	.align	4
.nv.constant0._Z22inicializar_histogramaPjm:
	.zero		912


//--------------------- SYMBOLS --------------------------

	.type		.nv.reservedSmem.offset0,@object
	.size		.nv.reservedSmem.offset0,0x4
	.type		.nv.reservedSmem.cap,@object
	.size		.nv.reservedSmem.cap,0x4
